//
// Generated by NVIDIA NVVM Compiler
//
// Compiler Build ID: CL-36424714
// Cuda compilation tools, release 13.0, V13.0.88
// Based on NVVM 20.0.0
//

.version 9.0
.target sm_100
.address_size 64

	// .globl	matrixMul
// _ZZ9matrixMulE3s_a has been demoted
// _ZZ9matrixMulE3s_b has been demoted
// _ZZ14matrixMulFloatE3s_a has been demoted
// _ZZ14matrixMulFloatE3s_b has been demoted

.visible .entry matrixMul(
	.param .u64 .ptr .align 1 matrixMul_param_0,
	.param .u64 .ptr .align 1 matrixMul_param_1,
	.param .u64 .ptr .align 1 matrixMul_param_2,
	.param .u32 matrixMul_param_3
)
{
	.reg .pred 	%p<8>;
	.reg .b32 	%r<152>;
	.reg .b64 	%rd<13>;
	// demoted variable
	.shared .align 4 .b8 _ZZ9matrixMulE3s_a[4096];
	// demoted variable
	.shared .align 4 .b8 _ZZ9matrixMulE3s_b[4096];
	ld.param.u64 	%rd4, [matrixMul_param_0];
	ld.param.u64 	%rd5, [matrixMul_param_1];
	ld.param.u64 	%rd6, [matrixMul_param_2];
	ld.param.u32 	%r29, [matrixMul_param_3];
	mov.u32 	%r31, %ctaid.y;
	mov.u32 	%r32, %ntid.y;
	mov.u32 	%r145, %tid.y;
	mad.lo.s32 	%r2, %r31, %r32, %r145;
	mov.u32 	%r33, %ctaid.x;
	mov.u32 	%r34, %ntid.x;
	mov.u32 	%r143, %tid.x;
	mad.lo.s32 	%r4, %r33, %r34, %r143;
	setp.lt.s32 	%p1, %r29, 1;
	mov.b32 	%r151, 0;
	@%p1 bra 	$L__BB0_7;
	shl.b32 	%r36, %r145, 5;
	add.s32 	%r37, %r36, %r143;
	shl.b32 	%r38, %r37, 2;
	mov.u32 	%r39, _ZZ9matrixMulE3s_a;
	add.s32 	%r5, %r39, %r38;
	mov.u32 	%r40, _ZZ9matrixMulE3s_b;
	add.s32 	%r6, %r40, %r38;
	shl.b32 	%r41, %r145, 7;
	add.s32 	%r7, %r39, %r41;
	shl.b32 	%r42, %r143, 2;
	add.s32 	%r8, %r40, %r42;
	mad.lo.s32 	%r146, %r145, %r29, %r4;
	shl.b32 	%r10, %r29, 5;
	mad.lo.s32 	%r144, %r29, %r2, %r143;
	cvta.to.global.u64 	%rd1, %rd4;
	cvta.to.global.u64 	%rd2, %rd5;
	mov.b32 	%r147, 0;
	mov.u32 	%r151, %r147;
$L__BB0_2:
	setp.ge.u32 	%p2, %r2, %r29;
	mul.wide.s32 	%rd7, %r144, 4;
	add.s64 	%rd3, %rd1, %rd7;
	setp.ge.s32 	%p3, %r143, %r29;
	mov.b32 	%r149, 0;
	or.pred  	%p4, %p2, %p3;
	@%p4 bra 	$L__BB0_4;
	ld.global.nc.u32 	%r149, [%rd3];
$L__BB0_4:
	st.shared.u32 	[%r5], %r149;
	mov.b32 	%r150, 0;
	max.s32 	%r45, %r4, %r145;
	setp.ge.s32 	%p5, %r45, %r29;
	@%p5 bra 	$L__BB0_6;
	mul.wide.s32 	%rd8, %r146, 4;
	add.s64 	%rd9, %rd2, %rd8;
	ld.global.nc.u32 	%r150, [%rd9];
$L__BB0_6:
	st.shared.u32 	[%r6], %r150;
	bar.sync 	0;
	ld.shared.u32 	%r46, [%r7];
	ld.shared.u32 	%r47, [%r8];
	mad.lo.s32 	%r48, %r47, %r46, %r151;
	ld.shared.u32 	%r49, [%r7+4];
	ld.shared.u32 	%r50, [%r8+128];
	mad.lo.s32 	%r51, %r50, %r49, %r48;
	ld.shared.u32 	%r52, [%r7+8];
	ld.shared.u32 	%r53, [%r8+256];
	mad.lo.s32 	%r54, %r53, %r52, %r51;
	ld.shared.u32 	%r55, [%r7+12];
	ld.shared.u32 	%r56, [%r8+384];
	mad.lo.s32 	%r57, %r56, %r55, %r54;
	ld.shared.u32 	%r58, [%r7+16];
	ld.shared.u32 	%r59, [%r8+512];
	mad.lo.s32 	%r60, %r59, %r58, %r57;
	ld.shared.u32 	%r61, [%r7+20];
	ld.shared.u32 	%r62, [%r8+640];
	mad.lo.s32 	%r63, %r62, %r61, %r60;
	ld.shared.u32 	%r64, [%r7+24];
	ld.shared.u32 	%r65, [%r8+768];
	mad.lo.s32 	%r66, %r65, %r64, %r63;
	ld.shared.u32 	%r67, [%r7+28];
	ld.shared.u32 	%r68, [%r8+896];
	mad.lo.s32 	%r69, %r68, %r67, %r66;
	ld.shared.u32 	%r70, [%r7+32];
	ld.shared.u32 	%r71, [%r8+1024];
	mad.lo.s32 	%r72, %r71, %r70, %r69;
	ld.shared.u32 	%r73, [%r7+36];
	ld.shared.u32 	%r74, [%r8+1152];
	mad.lo.s32 	%r75, %r74, %r73, %r72;
	ld.shared.u32 	%r76, [%r7+40];
	ld.shared.u32 	%r77, [%r8+1280];
	mad.lo.s32 	%r78, %r77, %r76, %r75;
	ld.shared.u32 	%r79, [%r7+44];
	ld.shared.u32 	%r80, [%r8+1408];
	mad.lo.s32 	%r81, %r80, %r79, %r78;
	ld.shared.u32 	%r82, [%r7+48];
	ld.shared.u32 	%r83, [%r8+1536];
	mad.lo.s32 	%r84, %r83, %r82, %r81;
	ld.shared.u32 	%r85, [%r7+52];
	ld.shared.u32 	%r86, [%r8+1664];
	mad.lo.s32 	%r87, %r86, %r85, %r84;
	ld.shared.u32 	%r88, [%r7+56];
	ld.shared.u32 	%r89, [%r8+1792];
	mad.lo.s32 	%r90, %r89, %r88, %r87;
	ld.shared.u32 	%r91, [%r7+60];
	ld.shared.u32 	%r92, [%r8+1920];
	mad.lo.s32 	%r93, %r92, %r91, %r90;
	ld.shared.u32 	%r94, [%r7+64];
	ld.shared.u32 	%r95, [%r8+2048];
	mad.lo.s32 	%r96, %r95, %r94, %r93;
	ld.shared.u32 	%r97, [%r7+68];
	ld.shared.u32 	%r98, [%r8+2176];
	mad.lo.s32 	%r99, %r98, %r97, %r96;
	ld.shared.u32 	%r100, [%r7+72];
	ld.shared.u32 	%r101, [%r8+2304];
	mad.lo.s32 	%r102, %r101, %r100, %r99;
	ld.shared.u32 	%r103, [%r7+76];
	ld.shared.u32 	%r104, [%r8+2432];
	mad.lo.s32 	%r105, %r104, %r103, %r102;
	ld.shared.u32 	%r106, [%r7+80];
	ld.shared.u32 	%r107, [%r8+2560];
	mad.lo.s32 	%r108, %r107, %r106, %r105;
	ld.shared.u32 	%r109, [%r7+84];
	ld.shared.u32 	%r110, [%r8+2688];
	mad.lo.s32 	%r111, %r110, %r109, %r108;
	ld.shared.u32 	%r112, [%r7+88];
	ld.shared.u32 	%r113, [%r8+2816];
	mad.lo.s32 	%r114, %r113, %r112, %r111;
	ld.shared.u32 	%r115, [%r7+92];
	ld.shared.u32 	%r116, [%r8+2944];
	mad.lo.s32 	%r117, %r116, %r115, %r114;
	ld.shared.u32 	%r118, [%r7+96];
	ld.shared.u32 	%r119, [%r8+3072];
	mad.lo.s32 	%r120, %r119, %r118, %r117;
	ld.shared.u32 	%r121, [%r7+100];
	ld.shared.u32 	%r122, [%r8+3200];
	mad.lo.s32 	%r123, %r122, %r121, %r120;
	ld.shared.u32 	%r124, [%r7+104];
	ld.shared.u32 	%r125, [%r8+3328];
	mad.lo.s32 	%r126, %r125, %r124, %r123;
	ld.shared.u32 	%r127, [%r7+108];
	ld.shared.u32 	%r128, [%r8+3456];
	mad.lo.s32 	%r129, %r128, %r127, %r126;
	ld.shared.u32 	%r130, [%r7+112];
	ld.shared.u32 	%r131, [%r8+3584];
	mad.lo.s32 	%r132, %r131, %r130, %r129;
	ld.shared.u32 	%r133, [%r7+116];
	ld.shared.u32 	%r134, [%r8+3712];
	mad.lo.s32 	%r135, %r134, %r133, %r132;
	ld.shared.u32 	%r136, [%r7+120];
	ld.shared.u32 	%r137, [%r8+3840];
	mad.lo.s32 	%r138, %r137, %r136, %r135;
	ld.shared.u32 	%r139, [%r7+124];
	ld.shared.u32 	%r140, [%r8+3968];
	mad.lo.s32 	%r151, %r140, %r139, %r138;
	bar.sync 	0;
	add.s32 	%r147, %r147, 32;
	add.s32 	%r146, %r146, %r10;
	add.s32 	%r145, %r145, 32;
	add.s32 	%r144, %r144, 32;
	add.s32 	%r143, %r143, 32;
	setp.lt.s32 	%p6, %r147, %r29;
	@%p6 bra 	$L__BB0_2;
$L__BB0_7:
	max.s32 	%r141, %r2, %r4;
	setp.ge.s32 	%p7, %r141, %r29;
	@%p7 bra 	$L__BB0_9;
	mad.lo.s32 	%r142, %r29, %r2, %r4;
	cvta.to.global.u64 	%rd10, %rd6;
	mul.wide.s32 	%rd11, %r142, 4;
	add.s64 	%rd12, %rd10, %rd11;
	st.global.u32 	[%rd12], %r151;
$L__BB0_9:
	ret;

}
	// .globl	matrixMulFloat
.visible .entry matrixMulFloat(
	.param .u64 .ptr .align 1 matrixMulFloat_param_0,
	.param .u64 .ptr .align 1 matrixMulFloat_param_1,
	.param .u64 .ptr .align 1 matrixMulFloat_param_2,
	.param .u32 matrixMulFloat_param_3
)
{
	.reg .pred 	%p<8>;
	.reg .b32 	%r<43>;
	.reg .b32 	%f<111>;
	.reg .b64 	%rd<13>;
	// demoted variable
	.shared .align 4 .b8 _ZZ14matrixMulFloatE3s_a[4096];
	// demoted variable
	.shared .align 4 .b8 _ZZ14matrixMulFloatE3s_b[4096];
	ld.param.u64 	%rd4, [matrixMulFloat_param_0];
	ld.param.u64 	%rd5, [matrixMulFloat_param_1];
	ld.param.u64 	%rd6, [matrixMulFloat_param_2];
	ld.param.u32 	%r22, [matrixMulFloat_param_3];
	mov.u32 	%r23, %ctaid.y;
	mov.u32 	%r24, %ntid.y;
	mov.u32 	%r40, %tid.y;
	mad.lo.s32 	%r2, %r23, %r24, %r40;
	mov.u32 	%r25, %ctaid.x;
	mov.u32 	%r26, %ntid.x;
	mov.u32 	%r38, %tid.x;
	mad.lo.s32 	%r4, %r25, %r26, %r38;
	setp.lt.s32 	%p1, %r22, 1;
	mov.f32 	%f110, 0f00000000;
	@%p1 bra 	$L__BB1_7;
	shl.b32 	%r28, %r40, 5;
	add.s32 	%r29, %r28, %r38;
	shl.b32 	%r30, %r29, 2;
	mov.u32 	%r31, _ZZ14matrixMulFloatE3s_a;
	add.s32 	%r5, %r31, %r30;
	mov.u32 	%r32, _ZZ14matrixMulFloatE3s_b;
	add.s32 	%r6, %r32, %r30;
	shl.b32 	%r33, %r40, 7;
	add.s32 	%r7, %r31, %r33;
	shl.b32 	%r34, %r38, 2;
	add.s32 	%r8, %r32, %r34;
	mad.lo.s32 	%r41, %r40, %r22, %r4;
	shl.b32 	%r10, %r22, 5;
	mad.lo.s32 	%r39, %r22, %r2, %r38;
	cvta.to.global.u64 	%rd1, %rd4;
	cvta.to.global.u64 	%rd2, %rd5;
	mov.f32 	%f110, 0f00000000;
	mov.b32 	%r42, 0;
$L__BB1_2:
	setp.ge.u32 	%p2, %r2, %r22;
	mul.wide.s32 	%rd7, %r39, 4;
	add.s64 	%rd3, %rd1, %rd7;
	setp.ge.s32 	%p3, %r38, %r22;
	mov.f32 	%f108, 0f00000000;
	or.pred  	%p4, %p2, %p3;
	@%p4 bra 	$L__BB1_4;
	ld.global.nc.f32 	%f108, [%rd3];
$L__BB1_4:
	st.shared.f32 	[%r5], %f108;
	mov.f32 	%f109, 0f00000000;
	max.s32 	%r35, %r4, %r40;
	setp.ge.s32 	%p5, %r35, %r22;
	@%p5 bra 	$L__BB1_6;
	mul.wide.s32 	%rd8, %r41, 4;
	add.s64 	%rd9, %rd2, %rd8;
	ld.global.nc.f32 	%f109, [%rd9];
$L__BB1_6:
	st.shared.f32 	[%r6], %f109;
	bar.sync 	0;
	ld.shared.f32 	%f12, [%r7];
	ld.shared.f32 	%f13, [%r8];
	fma.rn.f32 	%f14, %f12, %f13, %f110;
	ld.shared.f32 	%f15, [%r7+4];
	ld.shared.f32 	%f16, [%r8+128];
	fma.rn.f32 	%f17, %f15, %f16, %f14;
	ld.shared.f32 	%f18, [%r7+8];
	ld.shared.f32 	%f19, [%r8+256];
	fma.rn.f32 	%f20, %f18, %f19, %f17;
	ld.shared.f32 	%f21, [%r7+12];
	ld.shared.f32 	%f22, [%r8+384];
	fma.rn.f32 	%f23, %f21, %f22, %f20;
	ld.shared.f32 	%f24, [%r7+16];
	ld.shared.f32 	%f25, [%r8+512];
	fma.rn.f32 	%f26, %f24, %f25, %f23;
	ld.shared.f32 	%f27, [%r7+20];
	ld.shared.f32 	%f28, [%r8+640];
	fma.rn.f32 	%f29, %f27, %f28, %f26;
	ld.shared.f32 	%f30, [%r7+24];
	ld.shared.f32 	%f31, [%r8+768];
	fma.rn.f32 	%f32, %f30, %f31, %f29;
	ld.shared.f32 	%f33, [%r7+28];
	ld.shared.f32 	%f34, [%r8+896];
	fma.rn.f32 	%f35, %f33, %f34, %f32;
	ld.shared.f32 	%f36, [%r7+32];
	ld.shared.f32 	%f37, [%r8+1024];
	fma.rn.f32 	%f38, %f36, %f37, %f35;
	ld.shared.f32 	%f39, [%r7+36];
	ld.shared.f32 	%f40, [%r8+1152];
	fma.rn.f32 	%f41, %f39, %f40, %f38;
	ld.shared.f32 	%f42, [%r7+40];
	ld.shared.f32 	%f43, [%r8+1280];
	fma.rn.f32 	%f44, %f42, %f43, %f41;
	ld.shared.f32 	%f45, [%r7+44];
	ld.shared.f32 	%f46, [%r8+1408];
	fma.rn.f32 	%f47, %f45, %f46, %f44;
	ld.shared.f32 	%f48, [%r7+48];
	ld.shared.f32 	%f49, [%r8+1536];
	fma.rn.f32 	%f50, %f48, %f49, %f47;
	ld.shared.f32 	%f51, [%r7+52];
	ld.shared.f32 	%f52, [%r8+1664];
	fma.rn.f32 	%f53, %f51, %f52, %f50;
	ld.shared.f32 	%f54, [%r7+56];
	ld.shared.f32 	%f55, [%r8+1792];
	fma.rn.f32 	%f56, %f54, %f55, %f53;
	ld.shared.f32 	%f57, [%r7+60];
	ld.shared.f32 	%f58, [%r8+1920];
	fma.rn.f32 	%f59, %f57, %f58, %f56;
	ld.shared.f32 	%f60, [%r7+64];
	ld.shared.f32 	%f61, [%r8+2048];
	fma.rn.f32 	%f62, %f60, %f61, %f59;
	ld.shared.f32 	%f63, [%r7+68];
	ld.shared.f32 	%f64, [%r8+2176];
	fma.rn.f32 	%f65, %f63, %f64, %f62;
	ld.shared.f32 	%f66, [%r7+72];
	ld.shared.f32 	%f67, [%r8+2304];
	fma.rn.f32 	%f68, %f66, %f67, %f65;
	ld.shared.f32 	%f69, [%r7+76];
	ld.shared.f32 	%f70, [%r8+2432];
	fma.rn.f32 	%f71, %f69, %f70, %f68;
	ld.shared.f32 	%f72, [%r7+80];
	ld.shared.f32 	%f73, [%r8+2560];
	fma.rn.f32 	%f74, %f72, %f73, %f71;
	ld.shared.f32 	%f75, [%r7+84];
	ld.shared.f32 	%f76, [%r8+2688];
	fma.rn.f32 	%f77, %f75, %f76, %f74;
	ld.shared.f32 	%f78, [%r7+88];
	ld.shared.f32 	%f79, [%r8+2816];
	fma.rn.f32 	%f80, %f78, %f79, %f77;
	ld.shared.f32 	%f81, [%r7+92];
	ld.shared.f32 	%f82, [%r8+2944];
	fma.rn.f32 	%f83, %f81, %f82, %f80;
	ld.shared.f32 	%f84, [%r7+96];
	ld.shared.f32 	%f85, [%r8+3072];
	fma.rn.f32 	%f86, %f84, %f85, %f83;
	ld.shared.f32 	%f87, [%r7+100];
	ld.shared.f32 	%f88, [%r8+3200];
	fma.rn.f32 	%f89, %f87, %f88, %f86;
	ld.shared.f32 	%f90, [%r7+104];
	ld.shared.f32 	%f91, [%r8+3328];
	fma.rn.f32 	%f92, %f90, %f91, %f89;
	ld.shared.f32 	%f93, [%r7+108];
	ld.shared.f32 	%f94, [%r8+3456];
	fma.rn.f32 	%f95, %f93, %f94, %f92;
	ld.shared.f32 	%f96, [%r7+112];
	ld.shared.f32 	%f97, [%r8+3584];
	fma.rn.f32 	%f98, %f96, %f97, %f95;
	ld.shared.f32 	%f99, [%r7+116];
	ld.shared.f32 	%f100, [%r8+3712];
	fma.rn.f32 	%f101, %f99, %f100, %f98;
	ld.shared.f32 	%f102, [%r7+120];
	ld.shared.f32 	%f103, [%r8+3840];
	fma.rn.f32 	%f104, %f102, %f103, %f101;
	ld.shared.f32 	%f105, [%r7+124];
	ld.shared.f32 	%f106, [%r8+3968];
	fma.rn.f32 	%f110, %f105, %f106, %f104;
	bar.sync 	0;
	add.s32 	%r42, %r42, 32;
	add.s32 	%r41, %r41, %r10;
	add.s32 	%r40, %r40, 32;
	add.s32 	%r39, %r39, 32;
	add.s32 	%r38, %r38, 32;
	setp.lt.s32 	%p6, %r42, %r22;
	@%p6 bra 	$L__BB1_2;
$L__BB1_7:
	max.s32 	%r36, %r2, %r4;
	setp.ge.s32 	%p7, %r36, %r22;
	@%p7 bra 	$L__BB1_9;
	mad.lo.s32 	%r37, %r22, %r2, %r4;
	cvta.to.global.u64 	%rd10, %rd6;
	mul.wide.s32 	%rd11, %r37, 4;
	add.s64 	%rd12, %rd10, %rd11;
	st.global.f32 	[%rd12], %f110;
$L__BB1_9:
	ret;

}


// ===== COMPILED SASS (sm_100) =====

	.target	sm_100

	.elftype	@"ET_EXEC"


//--------------------- .note.nv.tkinfo           --------------------------
	.section	.note.nv.tkinfo,"",@"SHT_NOTE"
	.sectionflags	@"SHF_NOTE_NV_TKINFO"
	.tkinfo
        /*0018*/ 	.word	0x00000002
        /*0030*/ 	.string	""
        /*0030*/ 	.string	"ptxas"
        /*0030*/ 	.string	"Cuda compilation tools, release 13.0, V13.0.88"
        /*0030*/ 	.string	"Build cuda_13.0.r13.0/compiler.36424714_0"
        /*0030*/ 	.string	"-arch sm_100 -m 64 "



//--------------------- .note.nv.cuinfo           --------------------------
	.section	.note.nv.cuinfo,"",@"SHT_NOTE"
	.sectionflags	@"SHF_NOTE_NV_CUINFO"
        /*0018*/ 	.short	0x0002
        /*001a*/ 	.short	0x0064
        /*001c*/ 	.short	0x0082
	.zero		2


//--------------------- .nv.info                  --------------------------
	.section	.nv.info,"",@"SHT_CUDA_INFO"
	.align	4


	//----- nvinfo : EIATTR_REGCOUNT
	.align		4
        /*0000*/ 	.byte	0x04, 0x2f
        /*0002*/ 	.short	(.L_1 - .L_0)
	.align		4
.L_0:
        /*0004*/ 	.word	index@(matrixMul)
        /*0008*/ 	.word	0x00000020


	//----- nvinfo : EIATTR_FRAME_SIZE
	.align		4
.L_1:
        /*000c*/ 	.byte	0x04, 0x11
        /*000e*/ 	.short	(.L_3 - .L_2)
	.align		4
.L_2:
        /*0010*/ 	.word	index@(matrixMul)
        /*0014*/ 	.word	0x00000000


	//----- nvinfo : EIATTR_REGCOUNT
	.align		4
.L_3:
        /*0018*/ 	.byte	0x04, 0x2f
        /*001a*/ 	.short	(.L_5 - .L_4)
	.align		4
.L_4:
        /*001c*/ 	.word	index@(matrixMulFloat)
        /*0020*/ 	.word	0x00000020


	//----- nvinfo : EIATTR_FRAME_SIZE
	.align		4
.L_5:
        /*0024*/ 	.byte	0x04, 0x11
        /*0026*/ 	.short	(.L_7 - .L_6)
	.align		4
.L_6:
        /*0028*/ 	.word	index@(matrixMulFloat)
        /*002c*/ 	.word	0x00000000


	//----- nvinfo : EIATTR_MIN_STACK_SIZE
	.align		4
.L_7:
        /*0030*/ 	.byte	0x04, 0x12
        /*0032*/ 	.short	(.L_9 - .L_8)
	.align		4
.L_8:
        /*0034*/ 	.word	index@(matrixMulFloat)
        /*0038*/ 	.word	0x00000000


	//----- nvinfo : EIATTR_MIN_STACK_SIZE
	.align		4
.L_9:
        /*003c*/ 	.byte	0x04, 0x12
        /*003e*/ 	.short	(.L_11 - .L_10)
	.align		4
.L_10:
        /*0040*/ 	.word	index@(matrixMul)
        /*0044*/ 	.word	0x00000000
.L_11:


//--------------------- .nv.compat                --------------------------
	.section	.nv.compat,"",@"SHT_CUDA_COMPAT_INFO"
	.align	4
        /*0000*/ 	.byte	0x02, 0x09, 0x00, 0x00, 0x02, 0x02, 0x01, 0x00, 0x02, 0x05, 0x05, 0x00, 0x03, 0x07, 0x01, 0x01
        /*0010*/ 	.byte	0x02, 0x03, 0x00, 0x00, 0x02, 0x06, 0x01, 0x00, 0x04, 0x0b, 0x08, 0x00, 0x09, 0x00, 0x00, 0x00
        /*0020*/ 	.byte	0x00, 0x00, 0x00, 0x00


//--------------------- .nv.info.matrixMulFloat   --------------------------
	.section	.nv.info.matrixMulFloat,"",@"SHT_CUDA_INFO"
	.sectionflags	@""
	.align	4


	//----- nvinfo : EIATTR_CUDA_API_VERSION
	.align		4
        /*0000*/ 	.byte	0x04, 0x37
        /*0002*/ 	.short	(.L_13 - .L_12)
.L_12:
        /*0004*/ 	.word	0x00000082


	//----- nvinfo : EIATTR_KPARAM_INFO
	.align		4
.L_13:
        /*0008*/ 	.byte	0x04, 0x17
        /*000a*/ 	.short	(.L_15 - .L_14)
.L_14:
        /*000c*/ 	.word	0x00000000
        /*0010*/ 	.short	0x0003
        /*0012*/ 	.short	0x0018
        /*0014*/ 	.byte	0x00, 0xf0, 0x11, 0x00


	//----- nvinfo : EIATTR_KPARAM_INFO
	.align		4
.L_15:
        /*0018*/ 	.byte	0x04, 0x17
        /*001a*/ 	.short	(.L_17 - .L_16)
.L_16:
        /*001c*/ 	.word	0x00000000
        /*0020*/ 	.short	0x0002
        /*0022*/ 	.short	0x0010
        /*0024*/ 	.byte	0x00, 0xf5, 0x21, 0x00


	//----- nvinfo : EIATTR_KPARAM_INFO
	.align		4
.L_17:
        /*0028*/ 	.byte	0x04, 0x17
        /*002a*/ 	.short	(.L_19 - .L_18)
.L_18:
        /*002c*/ 	.word	0x00000000
        /*0030*/ 	.short	0x0001
        /*0032*/ 	.short	0x0008
        /*0034*/ 	.byte	0x00, 0xf5, 0x21, 0x00


	//----- nvinfo : EIATTR_KPARAM_INFO
	.align		4
.L_19:
        /*0038*/ 	.byte	0x04, 0x17
        /*003a*/ 	.short	(.L_21 - .L_20)
.L_20:
        /*003c*/ 	.word	0x00000000
        /*0040*/ 	.short	0x0000
        /*0042*/ 	.short	0x0000
        /*0044*/ 	.byte	0x00, 0xf5, 0x21, 0x00


	//----- nvinfo : EIATTR_SPARSE_MMA_MASK
	.align		4
.L_21:
        /*0048*/ 	.byte	0x03, 0x50
        /*004a*/ 	.short	0x0000


	//----- nvinfo : EIATTR_MAXREG_COUNT
	.align		4
        /*004c*/ 	.byte	0x03, 0x1b
        /*004e*/ 	.short	0x00ff


	//----- nvinfo : EIATTR_NUM_BARRIERS
	.align		4
        /*0050*/ 	.byte	0x02, 0x4c
        /*0052*/ 	.byte	0x01
	.zero		1


	//----- nvinfo : EIATTR_MERCURY_ISA_VERSION
	.align		4
        /*0054*/ 	.byte	0x03, 0x5f
        /*0056*/ 	.short	0x0101


	//----- nvinfo : EIATTR_VRC_CTA_INIT_COUNT
	.align		4
        /*0058*/ 	.byte	0x02, 0x4a
	.zero		1
	.zero		1


	//----- nvinfo : EIATTR_EXIT_INSTR_OFFSETS
	.align		4
        /*005c*/ 	.byte	0x04, 0x1c
        /*005e*/ 	.short	(.L_23 - .L_22)


	//   ....[0]....
.L_22:
        /*0060*/ 	.word	0x00000800


	//   ....[1]....
        /*0064*/ 	.word	0x00000850


	//----- nvinfo : EIATTR_CBANK_PARAM_SIZE
	.align		4
.L_23:
        /*0068*/ 	.byte	0x03, 0x19
        /*006a*/ 	.short	0x001c


	//----- nvinfo : EIATTR_PARAM_CBANK
	.align		4
        /*006c*/ 	.byte	0x04, 0x0a
        /*006e*/ 	.short	(.L_25 - .L_24)
	.align		4
.L_24:
        /*0070*/ 	.word	index@(.nv.constant0.matrixMulFloat)
        /*0074*/ 	.short	0x0380
        /*0076*/ 	.short	0x001c


	//----- nvinfo : EIATTR_SW_WAR
	.align		4
.L_25:
        /*0078*/ 	.byte	0x04, 0x36
        /*007a*/ 	.short	(.L_27 - .L_26)
.L_26:
        /*007c*/ 	.word	0x00000008
.L_27:


//--------------------- .nv.info.matrixMul        --------------------------
	.section	.nv.info.matrixMul,"",@"SHT_CUDA_INFO"
	.sectionflags	@""
	.align	4


	//----- nvinfo : EIATTR_CUDA_API_VERSION
	.align		4
        /*0000*/ 	.byte	0x04, 0x37
        /*0002*/ 	.short	(.L_29 - .L_28)
.L_28:
        /*0004*/ 	.word	0x00000082


	//----- nvinfo : EIATTR_KPARAM_INFO
	.align		4
.L_29:
        /*0008*/ 	.byte	0x04, 0x17
        /*000a*/ 	.short	(.L_31 - .L_30)
.L_30:
        /*000c*/ 	.word	0x00000000
        /*0010*/ 	.short	0x0003
        /*0012*/ 	.short	0x0018
        /*0014*/ 	.byte	0x00, 0xf0, 0x11, 0x00


	//----- nvinfo : EIATTR_KPARAM_INFO
	.align		4
.L_31:
        /*0018*/ 	.byte	0x04, 0x17
        /*001a*/ 	.short	(.L_33 - .L_32)
.L_32:
        /*001c*/ 	.word	0x00000000
        /*0020*/ 	.short	0x0002
        /*0022*/ 	.short	0x0010
        /*0024*/ 	.byte	0x00, 0xf5, 0x21, 0x00


	//----- nvinfo : EIATTR_KPARAM_INFO
	.align		4
.L_33:
        /*0028*/ 	.byte	0x04, 0x17
        /*002a*/ 	.short	(.L_35 - .L_34)
.L_34:
        /*002c*/ 	.word	0x00000000
        /*0030*/ 	.short	0x0001
        /*0032*/ 	.short	0x0008
        /*0034*/ 	.byte	0x00, 0xf5, 0x21, 0x00


	//----- nvinfo : EIATTR_KPARAM_INFO
	.align		4
.L_35:
        /*0038*/ 	.byte	0x04, 0x17
        /*003a*/ 	.short	(.L_37 - .L_36)
.L_36:
        /*003c*/ 	.word	0x00000000
        /*0040*/ 	.short	0x0000
        /*0042*/ 	.short	0x0000
        /*0044*/ 	.byte	0x00, 0xf5, 0x21, 0x00


	//----- nvinfo : EIATTR_SPARSE_MMA_MASK
	.align		4
.L_37:
        /*0048*/ 	.byte	0x03, 0x50
        /*004a*/ 	.short	0x0000


	//----- nvinfo : EIATTR_MAXREG_COUNT
	.align		4
        /*004c*/ 	.byte	0x03, 0x1b
        /*004e*/ 	.short	0x00ff


	//----- nvinfo : EIATTR_NUM_BARRIERS
	.align		4
        /*0050*/ 	.byte	0x02, 0x4c
        /*0052*/ 	.byte	0x01
	.zero		1


	//----- nvinfo : EIATTR_MERCURY_ISA_VERSION
	.align		4
        /*0054*/ 	.byte	0x03, 0x5f
        /*0056*/ 	.short	0x0101


	//----- nvinfo : EIATTR_VRC_CTA_INIT_COUNT
	.align		4
        /*0058*/ 	.byte	0x02, 0x4a
	.zero		1
	.zero		1


	//----- nvinfo : EIATTR_EXIT_INSTR_OFFSETS
	.align		4
        /*005c*/ 	.byte	0x04, 0x1c
        /*005e*/ 	.short	(.L_39 - .L_38)


	//   ....[0]....
.L_38:
        /*0060*/ 	.word	0x00000800


	//   ....[1]....
        /*0064*/ 	.word	0x00000850


	//----- nvinfo : EIATTR_CBANK_PARAM_SIZE
	.align		4
.L_39:
        /*0068*/ 	.byte	0x03, 0x19
        /*006a*/ 	.short	0x001c


	//----- nvinfo : EIATTR_PARAM_CBANK
	.align		4
        /*006c*/ 	.byte	0x04, 0x0a
        /*006e*/ 	.short	(.L_41 - .L_40)
	.align		4
.L_40:
        /*0070*/ 	.word	index@(.nv.constant0.matrixMul)
        /*0074*/ 	.short	0x0380
        /*0076*/ 	.short	0x001c


	//----- nvinfo : EIATTR_SW_WAR
	.align		4
.L_41:
        /*0078*/ 	.byte	0x04, 0x36
        /*007a*/ 	.short	(.L_43 - .L_42)
.L_42:
        /*007c*/ 	.word	0x00000008
.L_43:


//--------------------- .nv.callgraph             --------------------------
	.section	.nv.callgraph,"",@"SHT_CUDA_CALLGRAPH"
	.align	4
	.sectionentsize	8
	.align		4
        /*0000*/ 	.word	0x00000000
	.align		4
        /*0004*/ 	.word	0xffffffff
	.align		4
        /*0008*/ 	.word	0x00000000
	.align		4
        /*000c*/ 	.word	0xfffffffe
	.align		4
        /*0010*/ 	.word	0x00000000
	.align		4
        /*0014*/ 	.word	0xfffffffd
	.align		4
        /*0018*/ 	.word	0x00000000
	.align		4
        /*001c*/ 	.word	0xfffffffc


//--------------------- .text.matrixMulFloat      --------------------------
	.section	.text.matrixMulFloat,"ax",@progbits
	.align	128
        .global         matrixMulFloat
        .type           matrixMulFloat,@function
        .size           matrixMulFloat,(.L_x_6 - matrixMulFloat)
        .other          matrixMulFloat,@"STO_CUDA_ENTRY STV_DEFAULT"
matrixMulFloat:
.text.matrixMulFloat:
[----:B------:R-:W-:Y:S01]  /*0000*/  LDC R1, c[0x0][0x37c] ;  /* 0x0000df00ff017b82 */ /* 0x000fe20000000800 */
[----:B------:R-:W0:Y:S01]  /*0010*/  LDCU UR6, c[0x0][0x398] ;  /* 0x00007300ff0677ac */ /* 0x000e220008000800 */
[----:B------:R-:W1:Y:S06]  /*0020*/  S2R R16, SR_TID.Y ;  /* 0x0000000000107919 */ /* 0x000e6c0000002200 */
[----:B------:R-:W1:Y:S01]  /*0030*/  LDC R18, c[0x0][0x364] ;  /* 0x0000d900ff127b82 */ /* 0x000e620000000800 */
[----:B------:R-:W-:Y:S01]  /*0040*/  HFMA2 R25, -RZ, RZ, 0, 0 ;  /* 0x00000000ff197431 */ /* 0x000fe200000001ff */
[----:B------:R-:W2:Y:S01]  /*0050*/  LDCU.64 UR8, c[0x0][0x358] ;  /* 0x00006b00ff0877ac */ /* 0x000ea20008000a00 */
[----:B------:R-:W3:Y:S05]  /*0060*/  S2R R19, SR_TID.X ;  /* 0x0000000000137919 */ /* 0x000eea0000002100 */
[----:B------:R-:W1:Y:S08]  /*0070*/  S2UR UR4, SR_CTAID.Y ;  /* 0x00000000000479c3 */ /* 0x000e700000002600 */
[----:B------:R-:W3:Y:S01]  /*0080*/  S2UR UR5, SR_CTAID.X ;  /* 0x00000000000579c3 */ /* 0x000ee20000002500 */
[----:B0-----:R-:W-:-:S04]  /*0090*/  MOV R6, UR6 ;  /* 0x0000000600067c02 */ /* 0x001fc80008000f00 */
[----:B------:R-:W-:-:S03]  /*00a0*/  ISETP.GE.AND P0, PT, R6, 0x1, PT ;  /* 0x000000010600780c */ /* 0x000fc60003f06270 */
[----:B------:R-:W3:Y:S01]  /*00b0*/  LDC R21, c[0x0][0x360] ;  /* 0x0000d800ff157b82 */ /* 0x000ee20000000800 */
[----:B-1----:R-:W-:Y:S02]  /*00c0*/  IMAD R18, R18, UR4, R16 ;  /* 0x0000000412127c24 */ /* 0x002fe4000f8e0210 */
[----:B---3--:R-:W-:-:S07]  /*00d0*/  IMAD R21, R21, UR5, R19 ;  /* 0x0000000515157c24 */ /* 0x008fce000f8e0213 */
[----:B--2---:R-:W-:Y:S05]  /*00e0*/  @!P0 BRA `(.L_x_0) ;  /* 0x0000000400bc8947 */ /* 0x004fea0003800000 */
[----:B------:R-:W0:Y:S01]  /*00f0*/  S2UR UR6, SR_CgaCtaId ;  /* 0x00000000000679c3 */ /* 0x000e220000008800 */
[----:B------:R-:W-:Y:S01]  /*0100*/  UMOV UR4, 0x400 ;  /* 0x0000040000047882 */ /* 0x000fe20000000000 */
[C---:B------:R-:W-:Y:S01]  /*0110*/  LEA R4, R16.reuse, R19, 0x5 ;  /* 0x0000001310047211 */ /* 0x040fe200078e28ff */
[----:B------:R-:W-:Y:S01]  /*0120*/  UIADD3 UR5, UPT, UPT, UR4, 0x1000, URZ ;  /* 0x0000100004057890 */ /* 0x000fe2000fffe0ff */
[----:B------:R-:W-:Y:S01]  /*0130*/  MOV R25, RZ ;  /* 0x000000ff00197202 */ /* 0x000fe20000000f00 */
[-C--:B------:R-:W-:Y:S02]  /*0140*/  IMAD R17, R16, R6.reuse, R21 ;  /* 0x0000000610117224 */ /* 0x080fe400078e0215 */
[----:B------:R-:W-:Y:S01]  /*0150*/  IMAD R7, R18, R6, R19 ;  /* 0x0000000612077224 */ /* 0x000fe200078e0213 */
[----:B------:R-:W1:Y:S08]  /*0160*/  LDC R0, c[0x0][0x398] ;  /* 0x0000e600ff007b82 */ /* 0x000e700000000800 */
[----:B------:R-:W2:Y:S01]  /*0170*/  LDC.64 R22, c[0x0][0x380] ;  /* 0x0000e000ff167b82 */ /* 0x000ea20000000a00 */
[----:B0-----:R-:W-:-:S02]  /*0180*/  ULEA UR4, UR6, UR4, 0x18 ;  /* 0x0000000406047291 */ /* 0x001fc4000f8ec0ff */
[----:B------:R-:W-:-:S04]  /*0190*/  ULEA UR5, UR6, UR5, 0x18 ;  /* 0x0000000506057291 */ /* 0x000fc8000f8ec0ff */
[C---:B------:R-:W-:Y:S02]  /*01a0*/  LEA R5, R4.reuse, UR4, 0x2 ;  /* 0x0000000404057c11 */ /* 0x040fe4000f8e10ff */
[----:B------:R-:W-:Y:S02]  /*01b0*/  LEA R4, R4, UR5, 0x2 ;  /* 0x0000000504047c11 */ /* 0x000fe4000f8e10ff */
[----:B------:R-:W-:Y:S02]  /*01c0*/  LEA R2, R19, UR5, 0x2 ;  /* 0x0000000513027c11 */ /* 0x000fe4000f8e10ff */
[----:B------:R-:W-:Y:S01]  /*01d0*/  LEA R3, R16, UR4, 0x7 ;  /* 0x0000000410037c11 */ /* 0x000fe2000f8e38ff */
[----:B------:R-:W-:-:S06]  /*01e0*/  UMOV UR4, URZ ;  /* 0x000000ff00047c82 */ /* 0x000fcc0008000000 */
.L_x_1:
[----:B-1----:R-:W-:Y:S01]  /*01f0*/  MOV R6, R0 ;  /* 0x0000000000067202 */ /* 0x002fe20000000f00 */
[----:B------:R-:W-:Y:S01]  /*0200*/  HFMA2 R20, -RZ, RZ, 0, 0 ;  /* 0x00000000ff147431 */ /* 0x000fe200000001ff */
[----:B------:R-:W-:Y:S02]  /*0210*/  VIMNMX R9, PT, PT, R21, R16, !PT ;  /* 0x0000001015097248 */ /* 0x000fe40007fe0100 */
[-C--:B------:R-:W-:Y:S02]  /*0220*/  ISETP.GE.AND P0, PT, R19, R6.reuse, PT ;  /* 0x000000061300720c */ /* 0x080fe40003f06270 */
[-C--:B------:R-:W-:Y:S01]  /*0230*/  ISETP.GE.AND P1, PT, R9, R6.reuse, PT ;  /* 0x000000060900720c */ /* 0x080fe20003f26270 */
[----:B--2---:R-:W-:Y:S01]  /*0240*/  IMAD.WIDE R8, R7, 0x4, R22 ;  /* 0x0000000407087825 */ /* 0x004fe200078e0216 */
[----:B------:R-:W-:Y:S02]  /*0250*/  ISETP.GE.U32.OR P0, PT, R18, R6, P0 ;  /* 0x000000061200720c */ /* 0x000fe40000706470 */
[----:B------:R-:W-:-:S09]  /*0260*/  MOV R29, RZ ;  /* 0x000000ff001d7202 */ /* 0x000fd20000000f00 */
[----:B------:R-:W0:Y:S02]  /*0270*/  @!P1 LDC.64 R10, c[0x0][0x388] ;  /* 0x0000e200ff0a9b82 */ /* 0x000e240000000a00 */
[----:B------:R-:W2:Y:S01]  /*0280*/  @!P0 LDG.E.CONSTANT R20, desc[UR8][R8.64] ;  /* 0x0000000808148981 */ /* 0x000ea2000c1e9900 */
[----:B0-----:R-:W-:-:S05]  /*0290*/  @!P1 IMAD.WIDE R10, R17, 0x4, R10 ;  /* 0x00000004110a9825 */ /* 0x001fca00078e020a */
[----:B------:R-:W3:Y:S04]  /*02a0*/  @!P1 LDG.E.CONSTANT R29, desc[UR8][R10.64] ;  /* 0x000000080a1d9981 */ /* 0x000ee8000c1e9900 */
[----:B--2---:R-:W-:Y:S04]  /*02b0*/  STS [R5], R20 ;  /* 0x0000001405007388 */ /* 0x004fe80000000800 */
[----:B---3--:R-:W-:Y:S01]  /*02c0*/  STS [R4], R29 ;  /* 0x0000001d04007388 */ /* 0x008fe20000000800 */
[----:B------:R-:W-:Y:S06]  /*02d0*/  BAR.SYNC.DEFER_BLOCKING 0x0 ;  /* 0x0000000000007b1d */ /* 0x000fec0000010000 */
[----:B------:R-:W-:Y:S04]  /*02e0*/  LDS R24, [R2] ;  /* 0x0000000002187984 */ /* 0x000fe80000000800 */
[----:B------:R-:W0:Y:S04]  /*02f0*/  LDS.128 R12, [R3] ;  /* 0x00000000030c7984 */ /* 0x000e280000000c00 */
[----:B------:R-:W1:Y:S04]  /*0300*/  LDS R26, [R2+0x80] ;  /* 0x00008000021a7984 */ /* 0x000e680000000800 */
[----:B------:R-:W2:Y:S04]  /*0310*/  LDS R27, [R2+0x100] ;  /* 0x00010000021b7984 */ /* 0x000ea80000000800 */
[----:B------:R-:W-:Y:S01]  /*0320*/  LDS.128 R8, [R3+0x10] ;  /* 0x0000100003087984 */ /* 0x000fe20000000c00 */
[----:B0-----:R-:W-:-:S03]  /*0330*/  FFMA R12, R12, R24, R25 ;  /* 0x000000180c0c7223 */ /* 0x001fc60000000019 */
[----:B------:R-:W0:Y:S01]  /*0340*/  LDS R25, [R2+0x180] ;  /* 0x0001800002197984 */ /* 0x000e220000000800 */
[----:B-1----:R-:W-:-:S03]  /*0350*/  FFMA R26, R26, R13, R12 ;  /* 0x0000000d1a1a7223 */ /* 0x002fc6000000000c */
[----:B------:R-:W1:Y:S04]  /*0360*/  LDS R13, [R2+0x200] ;  /* 0x00020000020d7984 */ /* 0x000e680000000800 */
[----:B------:R-:W3:Y:S01]  /*0370*/  LDS R12, [R2+0x280] ;  /* 0x00028000020c7984 */ /* 0x000ee20000000800 */
[----:B--2---:R-:W-:-:S03]  /*0380*/  FFMA R14, R27, R14, R26 ;  /* 0x0000000e1b0e7223 */ /* 0x004fc6000000001a */
[----:B------:R-:W-:Y:S01]  /*0390*/  LDS R27, [R2+0x380] ;  /* 0x00038000021b7984 */ /* 0x000fe20000000800 */
[----:B0-----:R-:W-:-:S03]  /*03a0*/  FFMA R15, R25, R15, R14 ;  /* 0x0000000f190f7223 */ /* 0x001fc6000000000e */
[----:B------:R-:W0:Y:S01]  /*03b0*/  LDS R25, [R2+0x300] ;  /* 0x0003000002197984 */ /* 0x000e220000000800 */
[----:B-1----:R-:W-:-:S03]  /*03c0*/  FFMA R13, R8, R13, R15 ;  /* 0x0000000d080d7223 */ /* 0x002fc6000000000f */
[----:B------:R-:W-:Y:S01]  /*03d0*/  LDS R8, [R2+0x480] ;  /* 0x0004800002087984 */ /* 0x000fe20000000800 */
[----:B---3--:R-:W-:-:S03]  /*03e0*/  FFMA R20, R12, R9, R13 ;  /* 0x000000090c147223 */ /* 0x008fc6000000000d */
[----:B------:R-:W-:Y:S04]  /*03f0*/  LDS R9, [R2+0x400] ;  /* 0x0004000002097984 */ /* 0x000fe80000000800 */
[----:B------:R-:W1:Y:S01]  /*0400*/  LDS.128 R12, [R3+0x20] ;  /* 0x00002000030c7984 */ /* 0x000e620000000c00 */
[----:B0-----:R-:W-:-:S03]  /*0410*/  FFMA R10, R25, R10, R20 ;  /* 0x0000000a190a7223 */ /* 0x001fc60000000014 */
[----:B------:R-:W0:Y:S01]  /*0420*/  LDS R25, [R2+0x500] ;  /* 0x0005000002197984 */ /* 0x000e220000000800 */
[----:B------:R-:W-:-:S03]  /*0430*/  FFMA R11, R27, R11, R10 ;  /* 0x0000000b1b0b7223 */ /* 0x000fc6000000000a */
[----:B------:R-:W2:Y:S01]  /*0440*/  LDS R27, [R2+0x580] ;  /* 0x00058000021b7984 */ /* 0x000ea20000000800 */
[----:B-1----:R-:W-:-:S03]  /*0450*/  FFMA R9, R12, R9, R11 ;  /* 0x000000090c097223 */ /* 0x002fc6000000000b */
[----:B------:R-:W-:Y:S01]  /*0460*/  LDS R12, [R2+0x680] ;  /* 0x00068000020c7984 */ /* 0x000fe20000000800 */
[----:B------:R-:W-:-:S03]  /*0470*/  FFMA R20, R8, R13, R9 ;  /* 0x0000000d08147223 */ /* 0x000fc60000000009 */
[----:B------:R-:W-:Y:S04]  /*0480*/  LDS R13, [R2+0x600] ;  /* 0x00060000020d7984 */ /* 0x000fe80000000800 */
[----:B------:R-:W1:Y:S01]  /*0490*/  LDS.128 R8, [R3+0x30] ;  /* 0x0000300003087984 */ /* 0x000e620000000c00 */
[----:B0-----:R-:W-:-:S03]  /*04a0*/  FFMA R14, R25, R14, R20 ;  /* 0x0000000e190e7223 */ /* 0x001fc60000000014 */
[----:B------:R-:W0:Y:S01]  /*04b0*/  LDS R25, [R2+0x700] ;  /* 0x0007000002197984 */ /* 0x000e220000000800 */
[----:B--2---:R-:W-:-:S03]  /*04c0*/  FFMA R15, R27, R15, R14 ;  /* 0x0000000f1b0f7223 */ /* 0x004fc6000000000e */
        /* <DEDUP_REMOVED lines=16> */
[----:B------:R-:W-:Y:S01]  /*05d0*/  LDS R20, [R2+0xc80] ;  /* 0x000c800002147984 */ /* 0x000fe20000000800 */
[----:B--2---:R-:W-:-:S03]  /*05e0*/  FFMA R15, R27, R15, R14 ;  /* 0x0000000f1b0f7223 */ /* 0x004fc6000000000e */
[----:B------:R-:W0:Y:S04]  /*05f0*/  LDS R27, [R2+0xb00] ;  /* 0x000b0000021b7984 */ /* 0x000e280000000800 */
[----:B------:R-:W-:Y:S01]  /*0600*/  LDS R25, [R2+0xd00] ;  /* 0x000d000002197984 */ /* 0x000fe20000000800 */
[----:B-1----:R-:W-:-:S03]  /*0610*/  FFMA R13, R8, R13, R15 ;  /* 0x0000000d080d7223 */ /* 0x002fc6000000000f */
[----:B------:R-:W1:Y:S01]  /*0620*/  LDS R8, [R2+0xb80] ;  /* 0x000b800002087984 */ /* 0x000e620000000800 */
[----:B------:R-:W-:-:S03]  /*0630*/  FFMA R24, R12, R9, R13 ;  /* 0x000000090c187223 */ /* 0x000fc6000000000d */
[----:B------:R-:W-:Y:S04]  /*0640*/  LDS R9, [R2+0xc00] ;  /* 0x000c000002097984 */ /* 0x000fe80000000800 */
[----:B------:R-:W2:Y:S01]  /*0650*/  LDS.128 R12, [R3+0x60] ;  /* 0x00006000030c7984 */ /* 0x000ea20000000c00 */
[----:B0-----:R-:W-:-:S04]  /*0660*/  FFMA R27, R27, R10, R24 ;  /* 0x0000000a1b1b7223 */ /* 0x001fc80000000018 */
[----:B-1----:R-:W-:Y:S02]  /*0670*/  FFMA R11, R8, R11, R27 ;  /* 0x0000000b080b7223 */ /* 0x002fe4000000001b */
[----:B------:R-:W-:Y:S02]  /*0680*/  LDS R27, [R2+0xf80] ;  /* 0x000f8000021b7984 */ /* 0x000fe40000000800 */
[----:B--2---:R-:W-:Y:S02]  /*0690*/  FFMA R9, R12, R9, R11 ;  /* 0x000000090c097223 */ /* 0x004fe4000000000b */
[----:B------:R-:W0:Y:S02]  /*06a0*/  LDS R12, [R2+0xd80] ;  /* 0x000d8000020c7984 */ /* 0x000e240000000800 */
[----:B------:R-:W-:Y:S02]  /*06b0*/  FFMA R24, R20, R13, R9 ;  /* 0x0000000d14187223 */ /* 0x000fe40000000009 */
[----:B------:R-:W-:Y:S04]  /*06c0*/  LDS R13, [R2+0xe00] ;  /* 0x000e0000020d7984 */ /* 0x000fe80000000800 */
[----:B------:R-:W1:Y:S01]  /*06d0*/  LDS.128 R8, [R3+0x70] ;  /* 0x0000700003087984 */ /* 0x000e620000000c00 */
[----:B------:R-:W-:-:S03]  /*06e0*/  FFMA R25, R25, R14, R24 ;  /* 0x0000000e19197223 */ /* 0x000fc60000000018 */
[----:B------:R-:W2:Y:S04]  /*06f0*/  LDS R20, [R2+0xe80] ;  /* 0x000e800002147984 */ /* 0x000ea80000000800 */
[----:B------:R-:W3:Y:S01]  /*0700*/  LDS R14, [R2+0xf00] ;  /* 0x000f0000020e7984 */ /* 0x000ee20000000800 */
[----:B------:R-:W-:Y:S01]  /*0710*/  UIADD3 UR4, UPT, UPT, UR4, 0x20, URZ ;  /* 0x0000002004047890 */ /* 0x000fe2000fffe0ff */
[----:B------:R-:W-:Y:S05]  /*0720*/  BAR.SYNC.DEFER_BLOCKING 0x0 ;  /* 0x0000000000007b1d */ /* 0x000fea0000010000 */
[----:B------:R-:W-:Y:S01]  /*0730*/  ISETP.LE.AND P0, PT, R6, UR4, PT ;  /* 0x0000000406007c0c */ /* 0x000fe2000bf03270 */
[----:B0-----:R-:W-:-:S04]  /*0740*/  FFMA R15, R12, R15, R25 ;  /* 0x0000000f0c0f7223 */ /* 0x001fc80000000019 */
[----:B-1----:R-:W-:-:S04]  /*0750*/  FFMA R13, R8, R13, R15 ;  /* 0x0000000d080d7223 */ /* 0x002fc8000000000f */
[----:B--2---:R-:W-:-:S04]  /*0760*/  FFMA R9, R20, R9, R13 ;  /* 0x0000000914097223 */ /* 0x004fc8000000000d */
[----:B---3--:R-:W-:Y:S01]  /*0770*/  FFMA R10, R14, R10, R9 ;  /* 0x0000000a0e0a7223 */ /* 0x008fe20000000009 */
[----:B------:R-:W-:Y:S02]  /*0780*/  IADD3 R16, PT, PT, R16, 0x20, RZ ;  /* 0x0000002010107810 */ /* 0x000fe40007ffe0ff */
[----:B------:R-:W-:Y:S01]  /*0790*/  IADD3 R7, PT, PT, R7, 0x20, RZ ;  /* 0x0000002007077810 */ /* 0x000fe20007ffe0ff */
[----:B------:R-:W-:Y:S01]  /*07a0*/  FFMA R25, R27, R11, R10 ;  /* 0x0000000b1b197223 */ /* 0x000fe2000000000a */
[----:B------:R-:W-:Y:S02]  /*07b0*/  IADD3 R19, PT, PT, R19, 0x20, RZ ;  /* 0x0000002013137810 */ /* 0x000fe40007ffe0ff */
[----:B------:R-:W-:Y:S01]  /*07c0*/  LEA R17, R6, R17, 0x5 ;  /* 0x0000001106117211 */ /* 0x000fe200078e28ff */
[----:B------:R-:W-:Y:S06]  /*07d0*/  @!P0 BRA `(.L_x_1) ;  /* 0xfffffff800848947 */ /* 0x000fec000383ffff */
.L_x_0:
[----:B------:R-:W-:-:S04]  /*07e0*/  VIMNMX R3, PT, PT, R18, R21, !PT ;  /* 0x0000001512037248 */ /* 0x000fc80007fe0100 */
[----:B------:R-:W-:-:S13]  /*07f0*/  ISETP.GE.AND P0, PT, R3, R6, PT ;  /* 0x000000060300720c */ /* 0x000fda0003f06270 */
[----:B------:R-:W-:Y:S05]  /*0800*/  @P0 EXIT ;  /* 0x000000000000094d */ /* 0x000fea0003800000 */
[----:B------:R-:W0:Y:S01]  /*0810*/  LDC.64 R2, c[0x0][0x390] ;  /* 0x0000e400ff027b82 */ /* 0x000e220000000a00 */
[----:B------:R-:W-:-:S04]  /*0820*/  IMAD R21, R18, R6, R21 ;  /* 0x0000000612157224 */ /* 0x000fc800078e0215 */
[----:B0-----:R-:W-:-:S05]  /*0830*/  IMAD.WIDE R2, R21, 0x4, R2 ;  /* 0x0000000415027825 */ /* 0x001fca00078e0202 */
[----:B------:R-:W-:Y:S01]  /*0840*/  STG.E desc[UR8][R2.64], R25 ;  /* 0x0000001902007986 */ /* 0x000fe2000c101908 */
[----:B------:R-:W-:Y:S05]  /*0850*/  EXIT ;  /* 0x000000000000794d */ /* 0x000fea0003800000 */
.L_x_2:
[----:B------:R-:W-:-:S00]  /*0860*/  BRA `(.L_x_2) ;  /* 0xfffffffc00fc7947 */ /* 0x000fc0000383ffff */
[----:B------:R-:W-:-:S00]  /*0870*/  NOP ;  /* 0x0000000000007918 */ /* 0x000fc00000000000 */
        /* <DEDUP_REMOVED lines=8> */
.L_x_6:


//--------------------- .text.matrixMul           --------------------------
	.section	.text.matrixMul,"ax",@progbits
	.align	128
        .global         matrixMul
        .type           matrixMul,@function
        .size           matrixMul,(.L_x_7 - matrixMul)
        .other          matrixMul,@"STO_CUDA_ENTRY STV_DEFAULT"
matrixMul:
.text.matrixMul:
        /* <DEDUP_REMOVED lines=31> */
.L_x_4:
        /* <DEDUP_REMOVED lines=19> */
[----:B------:R-:W-:Y:S04]  /*0320*/  LDS.128 R8, [R3+0x10] ;  /* 0x0000100003087984 */ /* 0x000fe80000000c00 */
[----:B------:R-:W-:Y:S01]  /*0330*/  LDS R20, [R2+0x380] ;  /* 0x0003800002147984 */ /* 0x000fe20000000800 */
[----:B0-----:R-:W-:-:S03]  /*0340*/  IMAD R12, R12, R24, R25 ;  /* 0x000000180c0c7224 */ /* 0x001fc600078e0219 */
[----:B------:R-:W0:Y:S01]  /*0350*/  LDS R24, [R2+0x180] ;  /* 0x0001800002187984 */ /* 0x000e220000000800 */
[----:B-1----:R-:W-:-:S03]  /*0360*/  IMAD R13, R26, R13, R12 ;  /* 0x0000000d1a0d7224 */ /* 0x002fc600078e020c */
[----:B------:R-:W1:Y:S04]  /*0370*/  LDS R26, [R2+0x200] ;  /* 0x00020000021a7984 */ /* 0x000e680000000800 */
[----:B------:R-:W3:Y:S01]  /*0380*/  LDS R12, [R2+0x280] ;  /* 0x00028000020c7984 */ /* 0x000ee20000000800 */
[----:B--2---:R-:W-:-:S03]  /*0390*/  IMAD R14, R27, R14, R13 ;  /* 0x0000000e1b0e7224 */ /* 0x004fc600078e020d */
[----:B------:R-:W2:Y:S04]  /*03a0*/  LDS R25, [R2+0x300] ;  /* 0x0003000002197984 */ /* 0x000ea80000000800 */
[----:B------:R-:W-:Y:S01]  /*03b0*/  LDS R27, [R2+0xb00] ;  /* 0x000b0000021b7984 */ /* 0x000fe20000000800 */
[----:B0-----:R-:W-:-:S03]  /*03c0*/  IMAD R15, R24, R15, R14 ;  /* 0x0000000f180f7224 */ /* 0x001fc600078e020e */
[----:B------:R-:W-:Y:S01]  /*03d0*/  LDS R24, [R2+0x400] ;  /* 0x0004000002187984 */ /* 0x000fe20000000800 */
[----:B-1----:R-:W-:-:S04]  /*03e0*/  IMAD R8, R8, R26, R15 ;  /* 0x0000001a08087224 */ /* 0x002fc800078e020f */
[----:B---3--:R-:W-:Y:S02]  /*03f0*/  IMAD R9, R12, R9, R8 ;  /* 0x000000090c097224 */ /* 0x008fe400078e0208 */
[----:B------:R-:W0:Y:S04]  /*0400*/  LDS.128 R12, [R3+0x20] ;  /* 0x00002000030c7984 */ /* 0x000e280000000c00 */
[----:B------:R-:W1:Y:S01]  /*0410*/  LDS R8, [R2+0x480] ;  /* 0x0004800002087984 */ /* 0x000e620000000800 */
[----:B--2---:R-:W-:-:S03]  /*0420*/  IMAD R10, R25, R10, R9 ;  /* 0x0000000a190a7224 */ /* 0x004fc600078e0209 */
[----:B------:R-:W2:Y:S01]  /*0430*/  LDS R25, [R2+0x500] ;  /* 0x0005000002197984 */ /* 0x000ea20000000800 */
[----:B------:R-:W-:-:S03]  /*0440*/  IMAD R11, R20, R11, R10 ;  /* 0x0000000b140b7224 */ /* 0x000fc600078e020a */
[----:B------:R-:W3:Y:S01]  /*0450*/  LDS R20, [R2+0x580] ;  /* 0x0005800002147984 */ /* 0x000ee20000000800 */
[----:B0-----:R-:W-:-:S03]  /*0460*/  IMAD R11, R12, R24, R11 ;  /* 0x000000180c0b7224 */ /* 0x001fc600078e020b */
[----:B------:R-:W-:Y:S01]  /*0470*/  LDS R24, [R2+0x600] ;  /* 0x0006000002187984 */ /* 0x000fe20000000800 */
[----:B-1----:R-:W-:-:S03]  /*0480*/  IMAD R13, R8, R13, R11 ;  /* 0x0000000d080d7224 */ /* 0x002fc600078e020b */
[----:B------:R-:W0:Y:S04]  /*0490*/  LDS.128 R8, [R3+0x30] ;  /* 0x0000300003087984 */ /* 0x000e280000000c00 */
[----:B------:R-:W1:Y:S01]  /*04a0*/  LDS R12, [R2+0x680] ;  /* 0x00068000020c7984 */ /* 0x000e620000000800 */
[----:B--2---:R-:W-:-:S03]  /*04b0*/  IMAD R14, R25, R14, R13 ;  /* 0x0000000e190e7224 */ /* 0x004fc600078e020d */
[----:B------:R-:W2:Y:S01]  /*04c0*/  LDS R25, [R2+0x700] ;  /* 0x0007000002197984 */ /* 0x000ea20000000800 */
[----:B---3--:R-:W-:-:S03]  /*04d0*/  IMAD R15, R20, R15, R14 ;  /* 0x0000000f140f7224 */ /* 0x008fc600078e020e */
        /* <DEDUP_REMOVED lines=16> */
[----:B------:R-:W-:Y:S01]  /*05e0*/  LDS R25, [R2+0xd00] ;  /* 0x000d000002197984 */ /* 0x000fe20000000800 */
[----:B---3--:R-:W-:-:S03]  /*05f0*/  IMAD R15, R20, R15, R14 ;  /* 0x0000000f140f7224 */ /* 0x008fc600078e020e */
[----:B------:R-:W-:Y:S01]  /*0600*/  LDS R20, [R2+0xc80] ;  /* 0x000c800002147984 */ /* 0x000fe20000000800 */
[----:B0-----:R-:W-:-:S03]  /*0610*/  IMAD R15, R8, R24, R15 ;  /* 0x00000018080f7224 */ /* 0x001fc600078e020f */
[----:B------:R-:W0:Y:S01]  /*0620*/  LDS R8, [R2+0xb80] ;  /* 0x000b800002087984 */ /* 0x000e220000000800 */
[----:B-1----:R-:W-:-:S03]  /*0630*/  IMAD R9, R12, R9, R15 ;  /* 0x000000090c097224 */ /* 0x002fc600078e020f */
[----:B------:R-:W-:Y:S04]  /*0640*/  LDS R24, [R2+0xc00] ;  /* 0x000c000002187984 */ /* 0x000fe80000000800 */
[----:B------:R-:W1:Y:S01]  /*0650*/  LDS.128 R12, [R3+0x60] ;  /* 0x00006000030c7984 */ /* 0x000e620000000c00 */
[----:B------:R-:W-:-:S04]  /*0660*/  IMAD R9, R27, R10, R9 ;  /* 0x0000000a1b097224 */ /* 0x000fc800078e0209 */
[----:B0-----:R-:W-:-:S04]  /*0670*/  IMAD R9, R8, R11, R9 ;  /* 0x0000000b08097224 */ /* 0x001fc800078e0209 */
[----:B-1----:R-:W-:Y:S02]  /*0680*/  IMAD R9, R12, R24, R9 ;  /* 0x000000180c097224 */ /* 0x002fe400078e0209 */
[----:B------:R-:W0:Y:S02]  /*0690*/  LDS R12, [R2+0xd80] ;  /* 0x000d8000020c7984 */ /* 0x000e240000000800 */
[----:B------:R-:W-:Y:S02]  /*06a0*/  IMAD R13, R20, R13, R9 ;  /* 0x0000000d140d7224 */ /* 0x000fe400078e0209 */
[----:B------:R-:W-:Y:S04]  /*06b0*/  LDS R24, [R2+0xe00] ;  /* 0x000e000002187984 */ /* 0x000fe80000000800 */
[----:B------:R-:W1:Y:S01]  /*06c0*/  LDS.128 R8, [R3+0x70] ;  /* 0x0000700003087984 */ /* 0x000e620000000c00 */
[----:B------:R-:W-:-:S03]  /*06d0*/  IMAD R13, R25, R14, R13 ;  /* 0x0000000e190d7224 */ /* 0x000fc600078e020d */
[----:B------:R-:W2:Y:S04]  /*06e0*/  LDS R20, [R2+0xe80] ;  /* 0x000e800002147984 */ /* 0x000ea80000000800 */
[----:B------:R-:W3:Y:S04]  /*06f0*/  LDS R14, [R2+0xf00] ;  /* 0x000f0000020e7984 */ /* 0x000ee80000000800 */
[----:B------:R-:W4:Y:S01]  /*0700*/  LDS R25, [R2+0xf80] ;  /* 0x000f800002197984 */ /* 0x000f220000000800 */
[----:B------:R-:W-:Y:S01]  /*0710*/  UIADD3 UR4, UPT, UPT, UR4, 0x20, URZ ;  /* 0x0000002004047890 */ /* 0x000fe2000fffe0ff */
[----:B------:R-:W-:Y:S05]  /*0720*/  BAR.SYNC.DEFER_BLOCKING 0x0 ;  /* 0x0000000000007b1d */ /* 0x000fea0000010000 */
[----:B------:R-:W-:Y:S01]  /*0730*/  ISETP.LE.AND P0, PT, R6, UR4, PT ;  /* 0x0000000406007c0c */ /* 0x000fe2000bf03270 */
[----:B0-----:R-:W-:-:S04]  /*0740*/  IMAD R13, R12, R15, R13 ;  /* 0x0000000f0c0d7224 */ /* 0x001fc800078e020d */
[----:B-1----:R-:W-:-:S04]  /*0750*/  IMAD R8, R8, R24, R13 ;  /* 0x0000001808087224 */ /* 0x002fc800078e020d */
[----:B--2---:R-:W-:-:S04]  /*0760*/  IMAD R9, R20, R9, R8 ;  /* 0x0000000914097224 */ /* 0x004fc800078e0208 */
[----:B---3--:R-:W-:Y:S01]  /*0770*/  IMAD R10, R14, R10, R9 ;  /* 0x0000000a0e0a7224 */ /* 0x008fe200078e0209 */
[----:B------:R-:W-:Y:S02]  /*0780*/  IADD3 R16, PT, PT, R16, 0x20, RZ ;  /* 0x0000002010107810 */ /* 0x000fe40007ffe0ff */
[----:B------:R-:W-:Y:S01]  /*0790*/  IADD3 R7, PT, PT, R7, 0x20, RZ ;  /* 0x0000002007077810 */ /* 0x000fe20007ffe0ff */
[----:B----4-:R-:W-:Y:S01]  /*07a0*/  IMAD R25, R25, R11, R10 ;  /* 0x0000000b19197224 */ /* 0x010fe200078e020a */
[----:B------:R-:W-:Y:S02]  /*07b0*/  IADD3 R19, PT, PT, R19, 0x20, RZ ;  /* 0x0000002013137810 */ /* 0x000fe40007ffe0ff */
[----:B------:R-:W-:Y:S01]  /*07c0*/  LEA R17, R6, R17, 0x5 ;  /* 0x0000001106117211 */ /* 0x000fe200078e28ff */
[----:B------:R-:W-:Y:S06]  /*07d0*/  @!P0 BRA `(.L_x_4) ;  /* 0xfffffff800848947 */ /* 0x000fec000383ffff */
.L_x_3:
        /* <DEDUP_REMOVED lines=8> */
.L_x_5:
        /* <DEDUP_REMOVED lines=10> */
.L_x_7:


//--------------------- .nv.shared.matrixMulFloat --------------------------
	.section	.nv.shared.matrixMulFloat,"aw",@nobits
	.sectionflags	@""
	.align	4
.nv.shared.matrixMulFloat:
	.zero		9216


//--------------------- .nv.shared.reserved.0     --------------------------
	.section	.nv.shared.reserved.0,"aw",@nobits
	.weak		__nv_reservedSMEM_offset_0_alias
	.size		__nv_reservedSMEM_offset_0_alias, 0, 64
	.other		__nv_reservedSMEM_offset_0_alias,@"STO_CUDA_RESERVED_SHARED STV_DEFAULT"
__nv_reservedSMEM_offset_0_alias:
	.zero		0
	.zero		64


//--------------------- .nv.shared.matrixMul      --------------------------
	.section	.nv.shared.matrixMul,"aw",@nobits
	.sectionflags	@""
	.align	4
.nv.shared.matrixMul:
	.zero		9216


//--------------------- .nv.constant0.matrixMulFloat --------------------------
	.section	.nv.constant0.matrixMulFloat,"a",@progbits
	.sectionflags	@""
	.align	4
.nv.constant0.matrixMulFloat:
	.zero		924


//--------------------- .nv.constant0.matrixMul   --------------------------
	.section	.nv.constant0.matrixMul,"a",@progbits
	.sectionflags	@""
	.align	4
.nv.constant0.matrixMul:
	.zero		924


//--------------------- SYMBOLS --------------------------

	.type		.nv.reservedSmem.offset0,@object
	.size		.nv.reservedSmem.offset0,0x4
	.type		.nv.reservedSmem.cap,@object
	.size		.nv.reservedSmem.cap,0x4
